//
// Generated by NVIDIA NVVM Compiler
//
// Compiler Build ID: CL-36424714
// Cuda compilation tools, release 13.0, V13.0.88
// Based on NVVM 20.0.0
//

.version 9.0
.target sm_100
.address_size 64

	// .globl	_Z27QuadraticBWFPenaltyFunctionPKdS0_PKiS0_PdS3_

.visible .entry _Z27QuadraticBWFPenaltyFunctionPKdS0_PKiS0_PdS3_(
	.param .u64 .ptr .align 1 _Z27QuadraticBWFPenaltyFunctionPKdS0_PKiS0_PdS3__param_0,
	.param .u64 .ptr .align 1 _Z27QuadraticBWFPenaltyFunctionPKdS0_PKiS0_PdS3__param_1,
	.param .u64 .ptr .align 1 _Z27QuadraticBWFPenaltyFunctionPKdS0_PKiS0_PdS3__param_2,
	.param .u64 .ptr .align 1 _Z27QuadraticBWFPenaltyFunctionPKdS0_PKiS0_PdS3__param_3,
	.param .u64 .ptr .align 1 _Z27QuadraticBWFPenaltyFunctionPKdS0_PKiS0_PdS3__param_4,
	.param .u64 .ptr .align 1 _Z27QuadraticBWFPenaltyFunctionPKdS0_PKiS0_PdS3__param_5
)
{
	.reg .pred 	%p<4>;
	.reg .b32 	%r<12>;
	.reg .b64 	%rd<18>;
	.reg .b64 	%fd<14>;

	ld.param.u64 	%rd7, [_Z27QuadraticBWFPenaltyFunctionPKdS0_PKiS0_PdS3__param_0];
	ld.param.u64 	%rd8, [_Z27QuadraticBWFPenaltyFunctionPKdS0_PKiS0_PdS3__param_1];
	ld.param.u64 	%rd12, [_Z27QuadraticBWFPenaltyFunctionPKdS0_PKiS0_PdS3__param_2];
	ld.param.u64 	%rd9, [_Z27QuadraticBWFPenaltyFunctionPKdS0_PKiS0_PdS3__param_3];
	ld.param.u64 	%rd10, [_Z27QuadraticBWFPenaltyFunctionPKdS0_PKiS0_PdS3__param_4];
	ld.param.u64 	%rd11, [_Z27QuadraticBWFPenaltyFunctionPKdS0_PKiS0_PdS3__param_5];
	cvta.to.global.u64 	%rd1, %rd12;
	mov.u32 	%r6, %ctaid.x;
	mov.u32 	%r1, %ntid.x;
	mov.u32 	%r7, %tid.x;
	mad.lo.s32 	%r11, %r6, %r1, %r7;
	ld.global.u32 	%r8, [%rd1];
	setp.ge.s32 	%p1, %r11, %r8;
	@%p1 bra 	$L__BB0_3;
	cvta.to.global.u64 	%rd2, %rd9;
	mov.u32 	%r9, %nctaid.x;
	mul.lo.s32 	%r3, %r1, %r9;
	cvta.to.global.u64 	%rd3, %rd8;
	cvta.to.global.u64 	%rd4, %rd7;
	cvta.to.global.u64 	%rd5, %rd10;
	cvta.to.global.u64 	%rd6, %rd11;
$L__BB0_2:
	mul.wide.s32 	%rd13, %r11, 8;
	add.s64 	%rd14, %rd3, %rd13;
	ld.global.f64 	%fd1, [%rd14];
	mul.f64 	%fd2, %fd1, %fd1;
	ld.global.f64 	%fd3, [%rd2+16];
	ld.global.f64 	%fd4, [%rd2+8];
	mul.f64 	%fd5, %fd1, %fd4;
	fma.rn.f64 	%fd6, %fd2, %fd3, %fd5;
	ld.global.f64 	%fd7, [%rd2];
	add.f64 	%fd8, %fd7, %fd6;
	add.s64 	%rd15, %rd4, %rd13;
	ld.global.f64 	%fd9, [%rd15];
	mul.f64 	%fd10, %fd9, %fd8;
	setp.lt.f64 	%p2, %fd10, 0d0000000000000000;
	neg.f64 	%fd11, %fd10;
	selp.f64 	%fd12, %fd11, %fd10, %p2;
	selp.f64 	%fd13, %fd11, 0d0000000000000000, %p2;
	add.s64 	%rd16, %rd5, %rd13;
	st.global.f64 	[%rd16], %fd13;
	add.s64 	%rd17, %rd6, %rd13;
	st.global.f64 	[%rd17], %fd12;
	add.s32 	%r11, %r11, %r3;
	ld.global.u32 	%r10, [%rd1];
	setp.lt.s32 	%p3, %r11, %r10;
	@%p3 bra 	$L__BB0_2;
$L__BB0_3:
	ret;

}


// ===== COMPILED SASS (sm_100) =====

	.target	sm_100

	.elftype	@"ET_EXEC"


//--------------------- .note.nv.tkinfo           --------------------------
	.section	.note.nv.tkinfo,"",@"SHT_NOTE"
	.sectionflags	@"SHF_NOTE_NV_TKINFO"
	.tkinfo
        /*0018*/ 	.word	0x00000002
        /*0030*/ 	.string	""
        /*0030*/ 	.string	"ptxas"
        /*0030*/ 	.string	"Cuda compilation tools, release 13.0, V13.0.88"
        /*0030*/ 	.string	"Build cuda_13.0.r13.0/compiler.36424714_0"
        /*0030*/ 	.string	"-arch sm_100 -m 64 "



//--------------------- .note.nv.cuinfo           --------------------------
	.section	.note.nv.cuinfo,"",@"SHT_NOTE"
	.sectionflags	@"SHF_NOTE_NV_CUINFO"
        /*0018*/ 	.short	0x0002
        /*001a*/ 	.short	0x0064
        /*001c*/ 	.short	0x0082
	.zero		2


//--------------------- .nv.info                  --------------------------
	.section	.nv.info,"",@"SHT_CUDA_INFO"
	.align	4


	//----- nvinfo : EIATTR_REGCOUNT
	.align		4
        /*0000*/ 	.byte	0x04, 0x2f
        /*0002*/ 	.short	(.L_1 - .L_0)
	.align		4
.L_0:
        /*0004*/ 	.word	index@(_Z27QuadraticBWFPenaltyFunctionPKdS0_PKiS0_PdS3_)
        /*0008*/ 	.word	0x0000001e


	//----- nvinfo : EIATTR_FRAME_SIZE
	.align		4
.L_1:
        /*000c*/ 	.byte	0x04, 0x11
        /*000e*/ 	.short	(.L_3 - .L_2)
	.align		4
.L_2:
        /*0010*/ 	.word	index@(_Z27QuadraticBWFPenaltyFunctionPKdS0_PKiS0_PdS3_)
        /*0014*/ 	.word	0x00000000


	//----- nvinfo : EIATTR_MIN_STACK_SIZE
	.align		4
.L_3:
        /*0018*/ 	.byte	0x04, 0x12
        /*001a*/ 	.short	(.L_5 - .L_4)
	.align		4
.L_4:
        /*001c*/ 	.word	index@(_Z27QuadraticBWFPenaltyFunctionPKdS0_PKiS0_PdS3_)
        /*0020*/ 	.word	0x00000000
.L_5:


//--------------------- .nv.compat                --------------------------
	.section	.nv.compat,"",@"SHT_CUDA_COMPAT_INFO"
	.align	4
        /*0000*/ 	.byte	0x02, 0x09, 0x00, 0x00, 0x02, 0x02, 0x01, 0x00, 0x02, 0x05, 0x05, 0x00, 0x03, 0x07, 0x01, 0x01
        /*0010*/ 	.byte	0x02, 0x03, 0x00, 0x00, 0x02, 0x06, 0x01, 0x00, 0x04, 0x0b, 0x08, 0x00, 0x01, 0x00, 0x00, 0x00
        /*0020*/ 	.byte	0x00, 0x00, 0x00, 0x00


//--------------------- .nv.info._Z27QuadraticBWFPenaltyFunctionPKdS0_PKiS0_PdS3_ --------------------------
	.section	.nv.info._Z27QuadraticBWFPenaltyFunctionPKdS0_PKiS0_PdS3_,"",@"SHT_CUDA_INFO"
	.sectionflags	@""
	.align	4


	//----- nvinfo : EIATTR_CUDA_API_VERSION
	.align		4
        /*0000*/ 	.byte	0x04, 0x37
        /*0002*/ 	.short	(.L_7 - .L_6)
.L_6:
        /*0004*/ 	.word	0x00000082


	//----- nvinfo : EIATTR_KPARAM_INFO
	.align		4
.L_7:
        /*0008*/ 	.byte	0x04, 0x17
        /*000a*/ 	.short	(.L_9 - .L_8)
.L_8:
        /*000c*/ 	.word	0x00000000
        /*0010*/ 	.short	0x0005
        /*0012*/ 	.short	0x0028
        /*0014*/ 	.byte	0x00, 0xf5, 0x21, 0x00


	//----- nvinfo : EIATTR_KPARAM_INFO
	.align		4
.L_9:
        /*0018*/ 	.byte	0x04, 0x17
        /*001a*/ 	.short	(.L_11 - .L_10)
.L_10:
        /*001c*/ 	.word	0x00000000
        /*0020*/ 	.short	0x0004
        /*0022*/ 	.short	0x0020
        /*0024*/ 	.byte	0x00, 0xf5, 0x21, 0x00


	//----- nvinfo : EIATTR_KPARAM_INFO
	.align		4
.L_11:
        /*0028*/ 	.byte	0x04, 0x17
        /*002a*/ 	.short	(.L_13 - .L_12)
.L_12:
        /*002c*/ 	.word	0x00000000
        /*0030*/ 	.short	0x0003
        /*0032*/ 	.short	0x0018
        /*0034*/ 	.byte	0x00, 0xf5, 0x21, 0x00


	//----- nvinfo : EIATTR_KPARAM_INFO
	.align		4
.L_13:
        /*0038*/ 	.byte	0x04, 0x17
        /*003a*/ 	.short	(.L_15 - .L_14)
.L_14:
        /*003c*/ 	.word	0x00000000
        /*0040*/ 	.short	0x0002
        /*0042*/ 	.short	0x0010
        /*0044*/ 	.byte	0x00, 0xf5, 0x21, 0x00


	//----- nvinfo : EIATTR_KPARAM_INFO
	.align		4
.L_15:
        /*0048*/ 	.byte	0x04, 0x17
        /*004a*/ 	.short	(.L_17 - .L_16)
.L_16:
        /*004c*/ 	.word	0x00000000
        /*0050*/ 	.short	0x0001
        /*0052*/ 	.short	0x0008
        /*0054*/ 	.byte	0x00, 0xf5, 0x21, 0x00


	//----- nvinfo : EIATTR_KPARAM_INFO
	.align		4
.L_17:
        /*0058*/ 	.byte	0x04, 0x17
        /*005a*/ 	.short	(.L_19 - .L_18)
.L_18:
        /*005c*/ 	.word	0x00000000
        /*0060*/ 	.short	0x0000
        /*0062*/ 	.short	0x0000
        /*0064*/ 	.byte	0x00, 0xf5, 0x21, 0x00


	//----- nvinfo : EIATTR_SPARSE_MMA_MASK
	.align		4
.L_19:
        /*0068*/ 	.byte	0x03, 0x50
        /*006a*/ 	.short	0x0000


	//----- nvinfo : EIATTR_MAXREG_COUNT
	.align		4
        /*006c*/ 	.byte	0x03, 0x1b
        /*006e*/ 	.short	0x00ff


	//----- nvinfo : EIATTR_MERCURY_ISA_VERSION
	.align		4
        /*0070*/ 	.byte	0x03, 0x5f
        /*0072*/ 	.short	0x0101


	//----- nvinfo : EIATTR_VRC_CTA_INIT_COUNT
	.align		4
        /*0074*/ 	.byte	0x02, 0x4a
	.zero		1
	.zero		1


	//----- nvinfo : EIATTR_EXIT_INSTR_OFFSETS
	.align		4
        /*0078*/ 	.byte	0x04, 0x1c
        /*007a*/ 	.short	(.L_21 - .L_20)


	//   ....[0]....
.L_20:
        /*007c*/ 	.word	0x00000090


	//   ....[1]....
        /*0080*/ 	.word	0x000002b0


	//----- nvinfo : EIATTR_CRS_STACK_SIZE
	.align		4
.L_21:
        /*0084*/ 	.byte	0x04, 0x1e
        /*0086*/ 	.short	(.L_23 - .L_22)
.L_22:
        /*0088*/ 	.word	0x00000000


	//----- nvinfo : EIATTR_CBANK_PARAM_SIZE
	.align		4
.L_23:
        /*008c*/ 	.byte	0x03, 0x19
        /*008e*/ 	.short	0x0030


	//----- nvinfo : EIATTR_PARAM_CBANK
	.align		4
        /*0090*/ 	.byte	0x04, 0x0a
        /*0092*/ 	.short	(.L_25 - .L_24)
	.align		4
.L_24:
        /*0094*/ 	.word	index@(.nv.constant0._Z27QuadraticBWFPenaltyFunctionPKdS0_PKiS0_PdS3_)
        /*0098*/ 	.short	0x0380
        /*009a*/ 	.short	0x0030


	//----- nvinfo : EIATTR_SW_WAR
	.align		4
.L_25:
        /*009c*/ 	.byte	0x04, 0x36
        /*009e*/ 	.short	(.L_27 - .L_26)
.L_26:
        /*00a0*/ 	.word	0x00000008
.L_27:


//--------------------- .nv.callgraph             --------------------------
	.section	.nv.callgraph,"",@"SHT_CUDA_CALLGRAPH"
	.align	4
	.sectionentsize	8
	.align		4
        /*0000*/ 	.word	0x00000000
	.align		4
        /*0004*/ 	.word	0xffffffff
	.align		4
        /*0008*/ 	.word	0x00000000
	.align		4
        /*000c*/ 	.word	0xfffffffe
	.align		4
        /*0010*/ 	.word	0x00000000
	.align		4
        /*0014*/ 	.word	0xfffffffd
	.align		4
        /*0018*/ 	.word	0x00000000
	.align		4
        /*001c*/ 	.word	0xfffffffc


//--------------------- .text._Z27QuadraticBWFPenaltyFunctionPKdS0_PKiS0_PdS3_ --------------------------
	.section	.text._Z27QuadraticBWFPenaltyFunctionPKdS0_PKiS0_PdS3_,"ax",@progbits
	.align	128
        .global         _Z27QuadraticBWFPenaltyFunctionPKdS0_PKiS0_PdS3_
        .type           _Z27QuadraticBWFPenaltyFunctionPKdS0_PKiS0_PdS3_,@function
        .size           _Z27QuadraticBWFPenaltyFunctionPKdS0_PKiS0_PdS3_,(.L_x_2 - _Z27QuadraticBWFPenaltyFunctionPKdS0_PKiS0_PdS3_)
        .other          _Z27QuadraticBWFPenaltyFunctionPKdS0_PKiS0_PdS3_,@"STO_CUDA_ENTRY STV_DEFAULT"
_Z27QuadraticBWFPenaltyFunctionPKdS0_PKiS0_PdS3_:
.text._Z27QuadraticBWFPenaltyFunctionPKdS0_PKiS0_PdS3_:
[----:B------:R-:W-:Y:S08]  /*0000*/  LDC R1, c[0x0][0x37c] ;  /* 0x0000df00ff017b82 */ /* 0x000ff00000000800 */
[----:B------:R-:W0:Y:S01]  /*0010*/  LDC.64 R2, c[0x0][0x390] ;  /* 0x0000e400ff027b82 */ /* 0x000e220000000a00 */
[----:B------:R-:W0:Y:S02]  /*0020*/  LDCU.64 UR4, c[0x0][0x358] ;  /* 0x00006b00ff0477ac */ /* 0x000e240008000a00 */
[----:B0-----:R-:W2:Y:S05]  /*0030*/  LDG.E R0, desc[UR4][R2.64] ;  /* 0x0000000402007981 */ /* 0x001eaa000c1e1900 */
[----:B------:R-:W0:Y:S01]  /*0040*/  S2UR UR6, SR_CTAID.X ;  /* 0x00000000000679c3 */ /* 0x000e220000002500 */
[----:B------:R-:W0:Y:S07]  /*0050*/  S2R R15, SR_TID.X ;  /* 0x00000000000f7919 */ /* 0x000e2e0000002100 */
[----:B------:R-:W0:Y:S02]  /*0060*/  LDC R14, c[0x0][0x360] ;  /* 0x0000d800ff0e7b82 */ /* 0x000e240000000800 */
[----:B0-----:R-:W-:-:S05]  /*0070*/  IMAD R15, R14, UR6, R15 ;  /* 0x000000060e0f7c24 */ /* 0x001fca000f8e020f */
[----:B--2---:R-:W-:-:S13]  /*0080*/  ISETP.GE.AND P0, PT, R15, R0, PT ;  /* 0x000000000f00720c */ /* 0x004fda0003f06270 */
[----:B------:R-:W-:Y:S05]  /*0090*/  @P0 EXIT ;  /* 0x000000000000094d */ /* 0x000fea0003800000 */
[----:B------:R-:W0:Y:S01]  /*00a0*/  LDC.64 R4, c[0x0][0x398] ;  /* 0x0000e600ff047b82 */ /* 0x000e220000000a00 */
[----:B------:R-:W1:Y:S07]  /*00b0*/  LDCU UR6, c[0x0][0x370] ;  /* 0x00006e00ff0677ac */ /* 0x000e6e0008000800 */
[----:B------:R-:W2:Y:S08]  /*00c0*/  LDC.64 R6, c[0x0][0x380] ;  /* 0x0000e000ff067b82 */ /* 0x000eb00000000a00 */
[----:B------:R-:W3:Y:S01]  /*00d0*/  LDC.64 R8, c[0x0][0x388] ;  /* 0x0000e200ff087b82 */ /* 0x000ee20000000a00 */
[----:B-1----:R-:W-:-:S07]  /*00e0*/  IMAD R0, R14, UR6, RZ ;  /* 0x000000060e007c24 */ /* 0x002fce000f8e02ff */
[----:B------:R-:W1:Y:S08]  /*00f0*/  LDC.64 R10, c[0x0][0x3a0] ;  /* 0x0000e800ff0a7b82 */ /* 0x000e700000000a00 */
[----:B------:R-:W4:Y:S02]  /*0100*/  LDC.64 R12, c[0x0][0x3a8] ;  /* 0x0000ea00ff0c7b82 */ /* 0x000f240000000a00 */
.L_x_0:
[C---:B---3--:R-:W-:Y:S01]  /*0110*/  IMAD.WIDE R24, R15.reuse, 0x8, R8 ;  /* 0x000000080f187825 */ /* 0x048fe200078e0208 */
[----:B0-----:R-:W3:Y:S04]  /*0120*/  LDG.E.64 R22, desc[UR4][R4.64+0x8] ;  /* 0x0000080404167981 */ /* 0x001ee8000c1e1b00 */
[----:B------:R-:W5:Y:S04]  /*0130*/  LDG.E.64 R20, desc[UR4][R4.64+0x10] ;  /* 0x0000100404147981 */ /* 0x000f68000c1e1b00 */
[----:B------:R-:W3:Y:S01]  /*0140*/  LDG.E.64 R24, desc[UR4][R24.64] ;  /* 0x0000000418187981 */ /* 0x000ee2000c1e1b00 */
[----:B--2---:R-:W-:-:S03]  /*0150*/  IMAD.WIDE R16, R15, 0x8, R6 ;  /* 0x000000080f107825 */ /* 0x004fc600078e0206 */
[----:B------:R-:W2:Y:S04]  /*0160*/  LDG.E.64 R18, desc[UR4][R4.64] ;  /* 0x0000000404127981 */ /* 0x000ea8000c1e1b00 */
[----:B------:R-:W4:Y:S01]  /*0170*/  LDG.E.64 R16, desc[UR4][R16.64] ;  /* 0x0000000410107981 */ /* 0x000f22000c1e1b00 */
[C---:B---3--:R-:W-:Y:S02]  /*0180*/  DMUL R26, R24.reuse, R22 ;  /* 0x00000016181a7228 */ /* 0x048fe40000000000 */
[----:B------:R-:W-:-:S08]  /*0190*/  DMUL R22, R24, R24 ;  /* 0x0000001818167228 */ /* 0x000fd00000000000 */
[----:B-----5:R-:W-:-:S08]  /*01a0*/  DFMA R20, R22, R20, R26 ;  /* 0x000000141614722b */ /* 0x020fd0000000001a */
[----:B--2---:R-:W-:-:S08]  /*01b0*/  DADD R18, R20, R18 ;  /* 0x0000000014127229 */ /* 0x004fd00000000012 */
[----:B----4-:R-:W-:-:S08]  /*01c0*/  DMUL R18, R18, R16 ;  /* 0x0000001012127228 */ /* 0x010fd00000000000 */
[----:B------:R-:W-:Y:S02]  /*01d0*/  DADD R20, -RZ, -R18 ;  /* 0x00000000ff147229 */ /* 0x000fe40000000912 */
[----:B------:R-:W-:Y:S01]  /*01e0*/  DSETP.GEU.AND P0, PT, R18, RZ, PT ;  /* 0x000000ff1200722a */ /* 0x000fe20003f0e000 */
[----:B-1----:R-:W-:-:S07]  /*01f0*/  IMAD.WIDE R16, R15, 0x8, R10 ;  /* 0x000000080f107825 */ /* 0x002fce00078e020a */
[C---:B------:R-:W-:Y:S02]  /*0200*/  FSEL R22, R20.reuse, R18, !P0 ;  /* 0x0000001214167208 */ /* 0x040fe40004000000 */
[----:B------:R-:W-:Y:S01]  /*0210*/  FSEL R23, R21, R19, !P0 ;  /* 0x0000001315177208 */ /* 0x000fe20004000000 */
[----:B------:R-:W-:Y:S01]  /*0220*/  IMAD.WIDE R18, R15, 0x8, R12 ;  /* 0x000000080f127825 */ /* 0x000fe200078e020c */
[----:B------:R-:W-:Y:S02]  /*0230*/  FSEL R20, R20, RZ, !P0 ;  /* 0x000000ff14147208 */ /* 0x000fe40004000000 */
[----:B------:R-:W-:-:S05]  /*0240*/  FSEL R21, R21, RZ, !P0 ;  /* 0x000000ff15157208 */ /* 0x000fca0004000000 */
[----:B------:R0:W-:Y:S04]  /*0250*/  STG.E.64 desc[UR4][R16.64], R20 ;  /* 0x0000001410007986 */ /* 0x0001e8000c101b04 */
[----:B------:R0:W-:Y:S04]  /*0260*/  STG.E.64 desc[UR4][R18.64], R22 ;  /* 0x0000001612007986 */ /* 0x0001e8000c101b04 */
[----:B------:R-:W2:Y:S01]  /*0270*/  LDG.E R14, desc[UR4][R2.64] ;  /* 0x00000004020e7981 */ /* 0x000ea2000c1e1900 */
[----:B------:R-:W-:-:S04]  /*0280*/  IADD3 R15, PT, PT, R0, R15, RZ ;  /* 0x0000000f000f7210 */ /* 0x000fc80007ffe0ff */
[----:B--2---:R-:W-:-:S13]  /*0290*/  ISETP.GE.AND P0, PT, R15, R14, PT ;  /* 0x0000000e0f00720c */ /* 0x004fda0003f06270 */
[----:B0-----:R-:W-:Y:S05]  /*02a0*/  @!P0 BRA `(.L_x_0) ;  /* 0xfffffffc00988947 */ /* 0x001fea000383ffff */
[----:B------:R-:W-:Y:S05]  /*02b0*/  EXIT ;  /* 0x000000000000794d */ /* 0x000fea0003800000 */
.L_x_1:
[----:B------:R-:W-:-:S00]  /*02c0*/  BRA `(.L_x_1) ;  /* 0xfffffffc00fc7947 */ /* 0x000fc0000383ffff */
[----:B------:R-:W-:-:S00]  /*02d0*/  NOP ;  /* 0x0000000000007918 */ /* 0x000fc00000000000 */
        /* <DEDUP_REMOVED lines=10> */
.L_x_2:


//--------------------- .nv.shared.reserved.0     --------------------------
	.section	.nv.shared.reserved.0,"aw",@nobits
	.weak		__nv_reservedSMEM_offset_0_alias
	.size		__nv_reservedSMEM_offset_0_alias, 0, 64
	.other		__nv_reservedSMEM_offset_0_alias,@"STO_CUDA_RESERVED_SHARED STV_DEFAULT"
__nv_reservedSMEM_offset_0_alias:
	.zero		0
	.zero		64


//--------------------- .nv.constant0._Z27QuadraticBWFPenaltyFunctionPKdS0_PKiS0_PdS3_ --------------------------
	.section	.nv.constant0._Z27QuadraticBWFPenaltyFunctionPKdS0_PKiS0_PdS3_,"a",@progbits
	.sectionflags	@""
	.align	4
.nv.constant0._Z27QuadraticBWFPenaltyFunctionPKdS0_PKiS0_PdS3_:
	.zero		944


//--------------------- SYMBOLS --------------------------

	.type		.nv.reservedSmem.offset0,@object
	.size		.nv.reservedSmem.offset0,0x4
